//
// Generated by NVIDIA NVVM Compiler
//
// Compiler Build ID: CL-36424714
// Cuda compilation tools, release 13.0, V13.0.88
// Based on NVVM 20.0.0
//

.version 9.0
.target sm_100
.address_size 64

	// .globl	_Z8matrix_mPfS_S_ii

.visible .entry _Z8matrix_mPfS_S_ii(
	.param .u64 .ptr .align 1 _Z8matrix_mPfS_S_ii_param_0,
	.param .u64 .ptr .align 1 _Z8matrix_mPfS_S_ii_param_1,
	.param .u64 .ptr .align 1 _Z8matrix_mPfS_S_ii_param_2,
	.param .u32 _Z8matrix_mPfS_S_ii_param_3,
	.param .u32 _Z8matrix_mPfS_S_ii_param_4
)
{
	.reg .pred 	%p<11>;
	.reg .b32 	%r<86>;
	.reg .b32 	%f<65>;
	.reg .b64 	%rd<40>;

	ld.param.u64 	%rd5, [_Z8matrix_mPfS_S_ii_param_0];
	ld.param.u64 	%rd6, [_Z8matrix_mPfS_S_ii_param_1];
	ld.param.u64 	%rd4, [_Z8matrix_mPfS_S_ii_param_2];
	ld.param.u32 	%r37, [_Z8matrix_mPfS_S_ii_param_3];
	ld.param.u32 	%r38, [_Z8matrix_mPfS_S_ii_param_4];
	cvta.to.global.u64 	%rd1, %rd6;
	cvta.to.global.u64 	%rd2, %rd5;
	mov.u32 	%r39, %ctaid.y;
	mov.u32 	%r40, %ntid.y;
	mov.u32 	%r41, %tid.y;
	mad.lo.s32 	%r42, %r39, %r40, %r41;
	mov.u32 	%r43, %ctaid.x;
	mov.u32 	%r44, %ntid.x;
	mov.u32 	%r45, %tid.x;
	mad.lo.s32 	%r46, %r43, %r44, %r45;
	mad.lo.s32 	%r1, %r37, %r42, %r46;
	setp.ge.s32 	%p1, %r1, %r38;
	@%p1 bra 	$L__BB0_15;
	rem.s32 	%r76, %r1, %r37;
	setp.lt.s32 	%p2, %r37, 1;
	mov.f32 	%f64, 0f00000000;
	@%p2 bra 	$L__BB0_14;
	sub.s32 	%r3, %r1, %r76;
	and.b32  	%r4, %r37, 7;
	setp.lt.u32 	%p3, %r37, 8;
	mov.b32 	%r78, 0;
	mov.u32 	%r85, %r78;
	@%p3 bra 	$L__BB0_5;
	and.b32  	%r78, %r37, 2147483640;
	neg.s32 	%r71, %r78;
	shl.b32 	%r7, %r37, 3;
	add.s64 	%rd3, %rd2, 16;
	mov.b32 	%r85, 0;
	mul.wide.u32 	%rd11, %r37, 4;
	mov.u32 	%r69, %r3;
$L__BB0_4:
	.pragma "nounroll";
	mul.wide.s32 	%rd7, %r69, 4;
	add.s64 	%rd8, %rd3, %rd7;
	ld.global.f32 	%f4, [%rd8+-16];
	mul.wide.s32 	%rd9, %r76, 4;
	add.s64 	%rd10, %rd1, %rd9;
	ld.global.f32 	%f5, [%rd10];
	cvt.rn.f32.s32 	%f6, %r85;
	fma.rn.f32 	%f7, %f4, %f5, %f6;
	cvt.rzi.s32.f32 	%r50, %f7;
	ld.global.f32 	%f8, [%rd8+-12];
	add.s64 	%rd12, %rd10, %rd11;
	ld.global.f32 	%f9, [%rd12];
	cvt.rn.f32.s32 	%f10, %r50;
	fma.rn.f32 	%f11, %f8, %f9, %f10;
	cvt.rzi.s32.f32 	%r51, %f11;
	ld.global.f32 	%f12, [%rd8+-8];
	add.s64 	%rd13, %rd12, %rd11;
	ld.global.f32 	%f13, [%rd13];
	cvt.rn.f32.s32 	%f14, %r51;
	fma.rn.f32 	%f15, %f12, %f13, %f14;
	cvt.rzi.s32.f32 	%r52, %f15;
	ld.global.f32 	%f16, [%rd8+-4];
	add.s64 	%rd14, %rd13, %rd11;
	ld.global.f32 	%f17, [%rd14];
	cvt.rn.f32.s32 	%f18, %r52;
	fma.rn.f32 	%f19, %f16, %f17, %f18;
	cvt.rzi.s32.f32 	%r53, %f19;
	ld.global.f32 	%f20, [%rd8];
	add.s64 	%rd15, %rd14, %rd11;
	ld.global.f32 	%f21, [%rd15];
	cvt.rn.f32.s32 	%f22, %r53;
	fma.rn.f32 	%f23, %f20, %f21, %f22;
	cvt.rzi.s32.f32 	%r54, %f23;
	ld.global.f32 	%f24, [%rd8+4];
	add.s64 	%rd16, %rd15, %rd11;
	ld.global.f32 	%f25, [%rd16];
	cvt.rn.f32.s32 	%f26, %r54;
	fma.rn.f32 	%f27, %f24, %f25, %f26;
	cvt.rzi.s32.f32 	%r55, %f27;
	ld.global.f32 	%f28, [%rd8+8];
	add.s64 	%rd17, %rd16, %rd11;
	ld.global.f32 	%f29, [%rd17];
	cvt.rn.f32.s32 	%f30, %r55;
	fma.rn.f32 	%f31, %f28, %f29, %f30;
	cvt.rzi.s32.f32 	%r56, %f31;
	ld.global.f32 	%f32, [%rd8+12];
	add.s64 	%rd18, %rd17, %rd11;
	ld.global.f32 	%f33, [%rd18];
	cvt.rn.f32.s32 	%f34, %r56;
	fma.rn.f32 	%f35, %f32, %f33, %f34;
	cvt.rzi.s32.f32 	%r85, %f35;
	add.s32 	%r71, %r71, 8;
	add.s32 	%r76, %r76, %r7;
	add.s32 	%r69, %r69, 8;
	setp.ne.s32 	%p4, %r71, 0;
	@%p4 bra 	$L__BB0_4;
$L__BB0_5:
	setp.eq.s32 	%p5, %r4, 0;
	@%p5 bra 	$L__BB0_13;
	and.b32  	%r20, %r37, 3;
	setp.lt.u32 	%p6, %r4, 4;
	@%p6 bra 	$L__BB0_8;
	add.s32 	%r58, %r3, %r78;
	mul.wide.s32 	%rd19, %r58, 4;
	add.s64 	%rd20, %rd2, %rd19;
	ld.global.f32 	%f36, [%rd20];
	mul.wide.s32 	%rd21, %r76, 4;
	add.s64 	%rd22, %rd1, %rd21;
	ld.global.f32 	%f37, [%rd22];
	cvt.rn.f32.s32 	%f38, %r85;
	fma.rn.f32 	%f39, %f36, %f37, %f38;
	cvt.rzi.s32.f32 	%r59, %f39;
	ld.global.f32 	%f40, [%rd20+4];
	mul.wide.u32 	%rd23, %r37, 4;
	add.s64 	%rd24, %rd22, %rd23;
	ld.global.f32 	%f41, [%rd24];
	cvt.rn.f32.s32 	%f42, %r59;
	fma.rn.f32 	%f43, %f40, %f41, %f42;
	cvt.rzi.s32.f32 	%r60, %f43;
	ld.global.f32 	%f44, [%rd20+8];
	add.s64 	%rd25, %rd24, %rd23;
	ld.global.f32 	%f45, [%rd25];
	cvt.rn.f32.s32 	%f46, %r60;
	fma.rn.f32 	%f47, %f44, %f45, %f46;
	cvt.rzi.s32.f32 	%r61, %f47;
	ld.global.f32 	%f48, [%rd20+12];
	add.s64 	%rd26, %rd25, %rd23;
	ld.global.f32 	%f49, [%rd26];
	cvt.rn.f32.s32 	%f50, %r61;
	fma.rn.f32 	%f51, %f48, %f49, %f50;
	shl.b32 	%r62, %r37, 2;
	add.s32 	%r76, %r62, %r76;
	cvt.rzi.s32.f32 	%r85, %f51;
	add.s32 	%r78, %r78, 4;
$L__BB0_8:
	setp.eq.s32 	%p7, %r20, 0;
	@%p7 bra 	$L__BB0_13;
	setp.eq.s32 	%p8, %r20, 1;
	@%p8 bra 	$L__BB0_11;
	add.s32 	%r64, %r3, %r78;
	mul.wide.s32 	%rd27, %r64, 4;
	add.s64 	%rd28, %rd2, %rd27;
	ld.global.f32 	%f52, [%rd28];
	mul.wide.s32 	%rd29, %r76, 4;
	add.s64 	%rd30, %rd1, %rd29;
	ld.global.f32 	%f53, [%rd30];
	cvt.rn.f32.s32 	%f54, %r85;
	fma.rn.f32 	%f55, %f52, %f53, %f54;
	cvt.rzi.s32.f32 	%r65, %f55;
	ld.global.f32 	%f56, [%rd28+4];
	mul.wide.u32 	%rd31, %r37, 4;
	add.s64 	%rd32, %rd30, %rd31;
	ld.global.f32 	%f57, [%rd32];
	cvt.rn.f32.s32 	%f58, %r65;
	fma.rn.f32 	%f59, %f56, %f57, %f58;
	shl.b32 	%r66, %r37, 1;
	add.s32 	%r76, %r76, %r66;
	cvt.rzi.s32.f32 	%r85, %f59;
	add.s32 	%r78, %r78, 2;
$L__BB0_11:
	and.b32  	%r67, %r37, 1;
	setp.eq.b32 	%p9, %r67, 1;
	not.pred 	%p10, %p9;
	@%p10 bra 	$L__BB0_13;
	add.s32 	%r68, %r3, %r78;
	mul.wide.s32 	%rd33, %r68, 4;
	add.s64 	%rd34, %rd2, %rd33;
	ld.global.f32 	%f60, [%rd34];
	mul.wide.s32 	%rd35, %r76, 4;
	add.s64 	%rd36, %rd1, %rd35;
	ld.global.f32 	%f61, [%rd36];
	cvt.rn.f32.s32 	%f62, %r85;
	fma.rn.f32 	%f63, %f60, %f61, %f62;
	cvt.rzi.s32.f32 	%r85, %f63;
$L__BB0_13:
	cvt.rn.f32.s32 	%f64, %r85;
$L__BB0_14:
	cvta.to.global.u64 	%rd37, %rd4;
	mul.wide.s32 	%rd38, %r1, 4;
	add.s64 	%rd39, %rd37, %rd38;
	st.global.f32 	[%rd39], %f64;
$L__BB0_15:
	ret;

}


// ===== COMPILED SASS (sm_100) =====

	.target	sm_100

	.elftype	@"ET_EXEC"


//--------------------- .note.nv.tkinfo           --------------------------
	.section	.note.nv.tkinfo,"",@"SHT_NOTE"
	.sectionflags	@"SHF_NOTE_NV_TKINFO"
	.tkinfo
        /*0018*/ 	.word	0x00000002
        /*0030*/ 	.string	""
        /*0030*/ 	.string	"ptxas"
        /*0030*/ 	.string	"Cuda compilation tools, release 13.0, V13.0.88"
        /*0030*/ 	.string	"Build cuda_13.0.r13.0/compiler.36424714_0"
        /*0030*/ 	.string	"-arch sm_100 -m 64 "



//--------------------- .note.nv.cuinfo           --------------------------
	.section	.note.nv.cuinfo,"",@"SHT_NOTE"
	.sectionflags	@"SHF_NOTE_NV_CUINFO"
        /*0018*/ 	.short	0x0002
        /*001a*/ 	.short	0x0064
        /*001c*/ 	.short	0x0082
	.zero		2


//--------------------- .nv.info                  --------------------------
	.section	.nv.info,"",@"SHT_CUDA_INFO"
	.align	4


	//----- nvinfo : EIATTR_REGCOUNT
	.align		4
        /*0000*/ 	.byte	0x04, 0x2f
        /*0002*/ 	.short	(.L_1 - .L_0)
	.align		4
.L_0:
        /*0004*/ 	.word	index@(_Z8matrix_mPfS_S_ii)
        /*0008*/ 	.word	0x00000020


	//----- nvinfo : EIATTR_FRAME_SIZE
	.align		4
.L_1:
        /*000c*/ 	.byte	0x04, 0x11
        /*000e*/ 	.short	(.L_3 - .L_2)
	.align		4
.L_2:
        /*0010*/ 	.word	index@(_Z8matrix_mPfS_S_ii)
        /*0014*/ 	.word	0x00000000


	//----- nvinfo : EIATTR_MIN_STACK_SIZE
	.align		4
.L_3:
        /*0018*/ 	.byte	0x04, 0x12
        /*001a*/ 	.short	(.L_5 - .L_4)
	.align		4
.L_4:
        /*001c*/ 	.word	index@(_Z8matrix_mPfS_S_ii)
        /*0020*/ 	.word	0x00000000
.L_5:


//--------------------- .nv.compat                --------------------------
	.section	.nv.compat,"",@"SHT_CUDA_COMPAT_INFO"
	.align	4
        /*0000*/ 	.byte	0x02, 0x09, 0x00, 0x00, 0x02, 0x02, 0x01, 0x00, 0x02, 0x05, 0x05, 0x00, 0x03, 0x07, 0x01, 0x01
        /*0010*/ 	.byte	0x02, 0x03, 0x00, 0x00, 0x02, 0x06, 0x01, 0x00, 0x04, 0x0b, 0x08, 0x00, 0x09, 0x00, 0x00, 0x00
        /*0020*/ 	.byte	0x00, 0x00, 0x00, 0x00


//--------------------- .nv.info._Z8matrix_mPfS_S_ii --------------------------
	.section	.nv.info._Z8matrix_mPfS_S_ii,"",@"SHT_CUDA_INFO"
	.sectionflags	@""
	.align	4


	//----- nvinfo : EIATTR_CUDA_API_VERSION
	.align		4
        /*0000*/ 	.byte	0x04, 0x37
        /*0002*/ 	.short	(.L_7 - .L_6)
.L_6:
        /*0004*/ 	.word	0x00000082


	//----- nvinfo : EIATTR_KPARAM_INFO
	.align		4
.L_7:
        /*0008*/ 	.byte	0x04, 0x17
        /*000a*/ 	.short	(.L_9 - .L_8)
.L_8:
        /*000c*/ 	.word	0x00000000
        /*0010*/ 	.short	0x0004
        /*0012*/ 	.short	0x001c
        /*0014*/ 	.byte	0x00, 0xf0, 0x11, 0x00


	//----- nvinfo : EIATTR_KPARAM_INFO
	.align		4
.L_9:
        /*0018*/ 	.byte	0x04, 0x17
        /*001a*/ 	.short	(.L_11 - .L_10)
.L_10:
        /*001c*/ 	.word	0x00000000
        /*0020*/ 	.short	0x0003
        /*0022*/ 	.short	0x0018
        /*0024*/ 	.byte	0x00, 0xf0, 0x11, 0x00


	//----- nvinfo : EIATTR_KPARAM_INFO
	.align		4
.L_11:
        /*0028*/ 	.byte	0x04, 0x17
        /*002a*/ 	.short	(.L_13 - .L_12)
.L_12:
        /*002c*/ 	.word	0x00000000
        /*0030*/ 	.short	0x0002
        /*0032*/ 	.short	0x0010
        /*0034*/ 	.byte	0x00, 0xf5, 0x21, 0x00


	//----- nvinfo : EIATTR_KPARAM_INFO
	.align		4
.L_13:
        /*0038*/ 	.byte	0x04, 0x17
        /*003a*/ 	.short	(.L_15 - .L_14)
.L_14:
        /*003c*/ 	.word	0x00000000
        /*0040*/ 	.short	0x0001
        /*0042*/ 	.short	0x0008
        /*0044*/ 	.byte	0x00, 0xf5, 0x21, 0x00


	//----- nvinfo : EIATTR_KPARAM_INFO
	.align		4
.L_15:
        /*0048*/ 	.byte	0x04, 0x17
        /*004a*/ 	.short	(.L_17 - .L_16)
.L_16:
        /*004c*/ 	.word	0x00000000
        /*0050*/ 	.short	0x0000
        /*0052*/ 	.short	0x0000
        /*0054*/ 	.byte	0x00, 0xf5, 0x21, 0x00


	//----- nvinfo : EIATTR_SPARSE_MMA_MASK
	.align		4
.L_17:
        /*0058*/ 	.byte	0x03, 0x50
        /*005a*/ 	.short	0x0000


	//----- nvinfo : EIATTR_MAXREG_COUNT
	.align		4
        /*005c*/ 	.byte	0x03, 0x1b
        /*005e*/ 	.short	0x00ff


	//----- nvinfo : EIATTR_MERCURY_ISA_VERSION
	.align		4
        /*0060*/ 	.byte	0x03, 0x5f
        /*0062*/ 	.short	0x0101


	//----- nvinfo : EIATTR_VRC_CTA_INIT_COUNT
	.align		4
        /*0064*/ 	.byte	0x02, 0x4a
	.zero		1
	.zero		1


	//----- nvinfo : EIATTR_EXIT_INSTR_OFFSETS
	.align		4
        /*0068*/ 	.byte	0x04, 0x1c
        /*006a*/ 	.short	(.L_19 - .L_18)


	//   ....[0]....
.L_18:
        /*006c*/ 	.word	0x000000c0


	//   ....[1]....
        /*0070*/ 	.word	0x00000b60


	//----- nvinfo : EIATTR_CBANK_PARAM_SIZE
	.align		4
.L_19:
        /*0074*/ 	.byte	0x03, 0x19
        /*0076*/ 	.short	0x0020


	//----- nvinfo : EIATTR_PARAM_CBANK
	.align		4
        /*0078*/ 	.byte	0x04, 0x0a
        /*007a*/ 	.short	(.L_21 - .L_20)
	.align		4
.L_20:
        /*007c*/ 	.word	index@(.nv.constant0._Z8matrix_mPfS_S_ii)
        /*0080*/ 	.short	0x0380
        /*0082*/ 	.short	0x0020


	//----- nvinfo : EIATTR_SW_WAR
	.align		4
.L_21:
        /*0084*/ 	.byte	0x04, 0x36
        /*0086*/ 	.short	(.L_23 - .L_22)
.L_22:
        /*0088*/ 	.word	0x00000008
.L_23:


//--------------------- .nv.callgraph             --------------------------
	.section	.nv.callgraph,"",@"SHT_CUDA_CALLGRAPH"
	.align	4
	.sectionentsize	8
	.align		4
        /*0000*/ 	.word	0x00000000
	.align		4
        /*0004*/ 	.word	0xffffffff
	.align		4
        /*0008*/ 	.word	0x00000000
	.align		4
        /*000c*/ 	.word	0xfffffffe
	.align		4
        /*0010*/ 	.word	0x00000000
	.align		4
        /*0014*/ 	.word	0xfffffffd
	.align		4
        /*0018*/ 	.word	0x00000000
	.align		4
        /*001c*/ 	.word	0xfffffffc


//--------------------- .text._Z8matrix_mPfS_S_ii --------------------------
	.section	.text._Z8matrix_mPfS_S_ii,"ax",@progbits
	.align	128
        .global         _Z8matrix_mPfS_S_ii
        .type           _Z8matrix_mPfS_S_ii,@function
        .size           _Z8matrix_mPfS_S_ii,(.L_x_6 - _Z8matrix_mPfS_S_ii)
        .other          _Z8matrix_mPfS_S_ii,@"STO_CUDA_ENTRY STV_DEFAULT"
_Z8matrix_mPfS_S_ii:
.text._Z8matrix_mPfS_S_ii:
[----:B------:R-:W-:Y:S01]  /*0000*/  LDC R1, c[0x0][0x37c] ;  /* 0x0000df00ff017b82 */ /* 0x000fe20000000800 */
[----:B------:R-:W0:Y:S07]  /*0010*/  S2R R0, SR_TID.Y ;  /* 0x0000000000007919 */ /* 0x000e2e0000002200 */
[----:B------:R-:W0:Y:S01]  /*0020*/  S2UR UR4, SR_CTAID.Y ;  /* 0x00000000000479c3 */ /* 0x000e220000002600 */
[----:B------:R-:W1:Y:S07]  /*0030*/  S2R R7, SR_TID.X ;  /* 0x0000000000077919 */ /* 0x000e6e0000002100 */
[----:B------:R-:W0:Y:S08]  /*0040*/  LDC R5, c[0x0][0x364] ;  /* 0x0000d900ff057b82 */ /* 0x000e300000000800 */
[----:B------:R-:W1:Y:S08]  /*0050*/  S2UR UR5, SR_CTAID.X ;  /* 0x00000000000579c3 */ /* 0x000e700000002500 */
[----:B------:R-:W1:Y:S08]  /*0060*/  LDC R4, c[0x0][0x360] ;  /* 0x0000d800ff047b82 */ /* 0x000e700000000800 */
[----:B------:R-:W2:Y:S01]  /*0070*/  LDC.64 R2, c[0x0][0x398] ;  /* 0x0000e600ff027b82 */ /* 0x000ea20000000a00 */
[----:B0-----:R-:W-:-:S02]  /*0080*/  IMAD R5, R5, UR4, R0 ;  /* 0x0000000405057c24 */ /* 0x001fc4000f8e0200 */
[----:B-1----:R-:W-:-:S04]  /*0090*/  IMAD R0, R4, UR5, R7 ;  /* 0x0000000504007c24 */ /* 0x002fc8000f8e0207 */
[----:B--2---:R-:W-:-:S05]  /*00a0*/  IMAD R0, R5, R2, R0 ;  /* 0x0000000205007224 */ /* 0x004fca00078e0200 */
[----:B------:R-:W-:-:S13]  /*00b0*/  ISETP.GE.AND P0, PT, R0, R3, PT ;  /* 0x000000030000720c */ /* 0x000fda0003f06270 */
[----:B------:R-:W-:Y:S05]  /*00c0*/  @P0 EXIT ;  /* 0x000000000000094d */ /* 0x000fea0003800000 */
[----:B------:R-:W-:Y:S01]  /*00d0*/  IABS R6, R2 ;  /* 0x0000000200067213 */ /* 0x000fe20000000000 */
[----:B------:R-:W0:Y:S01]  /*00e0*/  LDCU.64 UR6, c[0x0][0x358] ;  /* 0x00006b00ff0677ac */ /* 0x000e220008000a00 */
[----:B------:R-:W-:Y:S02]  /*00f0*/  IABS R8, R0 ;  /* 0x0000000000087213 */ /* 0x000fe40000000000 */
[----:B------:R-:W1:Y:S01]  /*0100*/  I2F.RP R3, R6 ;  /* 0x0000000600037306 */ /* 0x000e620000209400 */
[----:B------:R-:W-:Y:S02]  /*0110*/  ISETP.GE.AND P1, PT, R0, RZ, PT ;  /* 0x000000ff0000720c */ /* 0x000fe40003f26270 */
[----:B------:R-:W-:-:S05]  /*0120*/  MOV R21, RZ ;  /* 0x000000ff00157202 */ /* 0x000fca0000000f00 */
[----:B-1----:R-:W1:Y:S02]  /*0130*/  MUFU.RCP R3, R3 ;  /* 0x0000000300037308 */ /* 0x002e640000001000 */
[----:B-1----:R-:W-:-:S06]  /*0140*/  IADD3 R4, PT, PT, R3, 0xffffffe, RZ ;  /* 0x0ffffffe03047810 */ /* 0x002fcc0007ffe0ff */
[----:B------:R1:W2:Y:S02]  /*0150*/  F2I.FTZ.U32.TRUNC.NTZ R5, R4 ;  /* 0x0000000400057305 */ /* 0x0002a4000021f000 */
[----:B-1----:R-:W-:Y:S02]  /*0160*/  HFMA2 R4, -RZ, RZ, 0, 0 ;  /* 0x00000000ff047431 */ /* 0x002fe400000001ff */
[----:B--2---:R-:W-:-:S04]  /*0170*/  IMAD.MOV R7, RZ, RZ, -R5 ;  /* 0x000000ffff077224 */ /* 0x004fc800078e0a05 */
[----:B------:R-:W-:-:S04]  /*0180*/  IMAD R7, R7, R6, RZ ;  /* 0x0000000607077224 */ /* 0x000fc800078e02ff */
[----:B------:R-:W-:-:S04]  /*0190*/  IMAD.HI.U32 R5, R5, R7, R4 ;  /* 0x0000000705057227 */ /* 0x000fc800078e0004 */
[----:B------:R-:W-:-:S04]  /*01a0*/  IMAD.MOV.U32 R7, RZ, RZ, R8 ;  /* 0x000000ffff077224 */ /* 0x000fc800078e0008 */
[----:B------:R-:W-:-:S05]  /*01b0*/  IMAD.HI.U32 R5, R5, R7, RZ ;  /* 0x0000000705057227 */ /* 0x000fca00078e00ff */
[----:B------:R-:W-:-:S05]  /*01c0*/  IADD3 R5, PT, PT, -R5, RZ, RZ ;  /* 0x000000ff05057210 */ /* 0x000fca0007ffe1ff */
[----:B------:R-:W-:-:S05]  /*01d0*/  IMAD R3, R6, R5, R7 ;  /* 0x0000000506037224 */ /* 0x000fca00078e0207 */
[----:B------:R-:W-:-:S13]  /*01e0*/  ISETP.GT.U32.AND P0, PT, R6, R3, PT ;  /* 0x000000030600720c */ /* 0x000fda0003f04070 */
[----:B------:R-:W-:Y:S01]  /*01f0*/  @!P0 IMAD.IADD R3, R3, 0x1, -R6 ;  /* 0x0000000103038824 */ /* 0x000fe200078e0a06 */
[----:B------:R-:W-:-:S04]  /*0200*/  ISETP.NE.AND P0, PT, R2, RZ, PT ;  /* 0x000000ff0200720c */ /* 0x000fc80003f05270 */
[----:B------:R-:W-:-:S13]  /*0210*/  ISETP.GT.U32.AND P2, PT, R6, R3, PT ;  /* 0x000000030600720c */ /* 0x000fda0003f44070 */
[----:B------:R-:W-:Y:S02]  /*0220*/  @!P2 IADD3 R3, PT, PT, R3, -R6, RZ ;  /* 0x800000060303a210 */ /* 0x000fe40007ffe0ff */
[----:B------:R-:W-:-:S03]  /*0230*/  ISETP.GE.AND P2, PT, R2, 0x1, PT ;  /* 0x000000010200780c */ /* 0x000fc60003f46270 */
[----:B------:R-:W-:Y:S01]  /*0240*/  @!P1 IMAD.MOV R3, RZ, RZ, -R3 ;  /* 0x000000ffff039224 */ /* 0x000fe200078e0a03 */
[----:B------:R-:W-:-:S09]  /*0250*/  @!P0 LOP3.LUT R3, RZ, R2, RZ, 0x33, !PT ;  /* 0x00000002ff038212 */ /* 0x000fd200078e33ff */
[----:B0-----:R-:W-:Y:S05]  /*0260*/  @!P2 BRA `(.L_x_0) ;  /* 0x000000080030a947 */ /* 0x001fea0003800000 */
[C---:B------:R-:W-:Y:S01]  /*0270*/  ISETP.GE.U32.AND P0, PT, R2.reuse, 0x8, PT ;  /* 0x000000080200780c */ /* 0x040fe20003f06070 */
[----:B------:R-:W-:Y:S01]  /*0280*/  IMAD.MOV.U32 R17, RZ, RZ, R3 ;  /* 0x000000ffff117224 */ /* 0x000fe200078e0003 */
[----:B------:R-:W-:Y:S01]  /*0290*/  LOP3.LUT R24, R2, 0x7, RZ, 0xc0, !PT ;  /* 0x0000000702187812 */ /* 0x000fe200078ec0ff */
[----:B------:R-:W-:Y:S01]  /*02a0*/  IMAD.MOV.U32 R21, RZ, RZ, RZ ;  /* 0x000000ffff157224 */ /* 0x000fe200078e00ff */
[----:B------:R-:W-:Y:S02]  /*02b0*/  MOV R16, RZ ;  /* 0x000000ff00107202 */ /* 0x000fe40000000f00 */
[----:B------:R-:W-:Y:S02]  /*02c0*/  ISETP.NE.AND P1, PT, R24, RZ, PT ;  /* 0x000000ff1800720c */ /* 0x000fe40003f25270 */
[----:B------:R-:W-:-:S05]  /*02d0*/  IADD3 R19, PT, PT, R0, -R17, RZ ;  /* 0x8000001100137210 */ /* 0x000fca0007ffe0ff */
[----:B------:R-:W-:Y:S06]  /*02e0*/  @!P0 BRA `(.L_x_1) ;  /* 0x0000000400008947 */ /* 0x000fec0003800000 */
[----:B------:R-:W0:Y:S01]  /*02f0*/  LDCU.64 UR4, c[0x0][0x380] ;  /* 0x00007000ff0477ac */ /* 0x000e220008000a00 */
[----:B------:R-:W-:Y:S01]  /*0300*/  LOP3.LUT R16, R2, 0x7ffffff8, RZ, 0xc0, !PT ;  /* 0x7ffffff802107812 */ /* 0x000fe200078ec0ff */
[----:B------:R-:W-:Y:S01]  /*0310*/  IMAD.MOV.U32 R21, RZ, RZ, RZ ;  /* 0x000000ffff157224 */ /* 0x000fe200078e00ff */
[----:B------:R-:W-:Y:S02]  /*0320*/  MOV R3, R19 ;  /* 0x0000001300037202 */ /* 0x000fe40000000f00 */
[----:B------:R-:W-:Y:S01]  /*0330*/  IADD3 R18, PT, PT, -R16, RZ, RZ ;  /* 0x000000ff10127210 */ /* 0x000fe20007ffe1ff */
[----:B0-----:R-:W-:-:S04]  /*0340*/  UIADD3 UR4, UP0, UPT, UR4, 0x10, URZ ;  /* 0x0000001004047890 */ /* 0x001fc8000ff1e0ff */
[----:B------:R-:W-:-:S12]  /*0350*/  UIADD3.X UR5, UPT, UPT, URZ, UR5, URZ, UP0, !UPT ;  /* 0x00000005ff057290 */ /* 0x000fd800087fe4ff */
.L_x_2:
[----:B0-----:R-:W0:Y:S01]  /*0360*/  LDC.64 R12, c[0x0][0x388] ;  /* 0x0000e200ff0c7b82 */ /* 0x001e220000000a00 */
[----:B------:R-:W-:Y:S01]  /*0370*/  MOV R5, UR5 ;  /* 0x0000000500057c02 */ /* 0x000fe20008000f00 */
[----:B------:R-:W-:-:S04]  /*0380*/  IMAD.U32 R4, RZ, RZ, UR4 ;  /* 0x00000004ff047e24 */ /* 0x000fc8000f8e00ff */
[----:B------:R-:W-:-:S05]  /*0390*/  IMAD.WIDE R4, R3, 0x4, R4 ;  /* 0x0000000403047825 */ /* 0x000fca00078e0204 */
[----:B------:R-:W2:Y:S04]  /*03a0*/  LDG.E R23, desc[UR6][R4.64+-0x10] ;  /* 0xfffff00604177981 */ /* 0x000ea8000c1e1900 */
[----:B------:R-:W3:Y:S04]  /*03b0*/  LDG.E R25, desc[UR6][R4.64+-0xc] ;  /* 0xfffff40604197981 */ /* 0x000ee8000c1e1900 */
[----:B------:R-:W4:Y:S04]  /*03c0*/  LDG.E R27, desc[UR6][R4.64+-0x8] ;  /* 0xfffff806041b7981 */ /* 0x000f28000c1e1900 */
[----:B------:R-:W5:Y:S01]  /*03d0*/  LDG.E R28, desc[UR6][R4.64+-0x4] ;  /* 0xfffffc06041c7981 */ /* 0x000f62000c1e1900 */
[----:B0-----:R-:W-:-:S05]  /*03e0*/  IMAD.WIDE R12, R17, 0x4, R12 ;  /* 0x00000004110c7825 */ /* 0x001fca00078e020c */
[----:B------:R0:W2:Y:S01]  /*03f0*/  LDG.E R20, desc[UR6][R12.64] ;  /* 0x000000060c147981 */ /* 0x0000a2000c1e1900 */
[----:B------:R-:W-:-:S05]  /*0400*/  IMAD.WIDE.U32 R6, R2, 0x4, R12 ;  /* 0x0000000402067825 */ /* 0x000fca00078e000c */
[----:B-1----:R1:W3:Y:S01]  /*0410*/  LDG.E R22, desc[UR6][R6.64] ;  /* 0x0000000606167981 */ /* 0x0022e2000c1e1900 */
[----:B------:R-:W-:-:S05]  /*0420*/  IMAD.WIDE.U32 R8, R2, 0x4, R6 ;  /* 0x0000000402087825 */ /* 0x000fca00078e0006 */
[----:B------:R1:W4:Y:S01]  /*0430*/  LDG.E R26, desc[UR6][R8.64] ;  /* 0x00000006081a7981 */ /* 0x000322000c1e1900 */
[----:B------:R-:W-:-:S05]  /*0440*/  IMAD.WIDE.U32 R10, R2, 0x4, R8 ;  /* 0x00000004020a7825 */ /* 0x000fca00078e0008 */
[----:B------:R-:W5:Y:S01]  /*0450*/  LDG.E R29, desc[UR6][R10.64] ;  /* 0x000000060a1d7981 */ /* 0x000f62000c1e1900 */
[----:B0-----:R-:W-:-:S03]  /*0460*/  IMAD.WIDE.U32 R12, R2, 0x4, R10 ;  /* 0x00000004020c7825 */ /* 0x001fc600078e000a */
[----:B------:R-:W5:Y:S04]  /*0470*/  LDG.E R10, desc[UR6][R4.64] ;  /* 0x00000006040a7981 */ /* 0x000f68000c1e1900 */
[----:B------:R-:W5:Y:S01]  /*0480*/  LDG.E R11, desc[UR6][R12.64] ;  /* 0x000000060c0b7981 */ /* 0x000f62000c1e1900 */
[----:B------:R-:W-:-:S03]  /*0490*/  IMAD.WIDE.U32 R14, R2, 0x4, R12 ;  /* 0x00000004020e7825 */ /* 0x000fc600078e000c */
[----:B------:R-:W5:Y:S04]  /*04a0*/  LDG.E R12, desc[UR6][R4.64+0x4] ;  /* 0x00000406040c7981 */ /* 0x000f68000c1e1900 */
[----:B------:R-:W5:Y:S01]  /*04b0*/  LDG.E R13, desc[UR6][R14.64] ;  /* 0x000000060e0d7981 */ /* 0x000f62000c1e1900 */
[----:B-1----:R-:W-:-:S03]  /*04c0*/  IMAD.WIDE.U32 R6, R2, 0x4, R14 ;  /* 0x0000000402067825 */ /* 0x002fc600078e000e */
[----:B------:R-:W5:Y:S04]  /*04d0*/  LDG.E R14, desc[UR6][R4.64+0x8] ;  /* 0x00000806040e7981 */ /* 0x000f68000c1e1900 */
[----:B------:R-:W5:Y:S04]  /*04e0*/  LDG.E R15, desc[UR6][R4.64+0xc] ;  /* 0x00000c06040f7981 */ /* 0x000f68000c1e1900 */
[----:B------:R0:W5:Y:S01]  /*04f0*/  LDG.E R5, desc[UR6][R6.64] ;  /* 0x0000000606057981 */ /* 0x000162000c1e1900 */
[----:B------:R-:W-:-:S06]  /*0500*/  IMAD.WIDE.U32 R8, R2, 0x4, R6 ;  /* 0x0000000402087825 */ /* 0x000fcc00078e0006 */
[----:B------:R1:W5:Y:S01]  /*0510*/  LDG.E R8, desc[UR6][R8.64] ;  /* 0x0000000608087981 */ /* 0x000362000c1e1900 */
[----:B------:R-:W-:Y:S02]  /*0520*/  I2FP.F32.S32 R21, R21 ;  /* 0x0000001500157245 */ /* 0x000fe40000201400 */
[----:B------:R-:W-:-:S04]  /*0530*/  IADD3 R18, PT, PT, R18, 0x8, RZ ;  /* 0x0000000812127810 */ /* 0x000fc80007ffe0ff */
[----:B------:R-:W-:Y:S01]  /*0540*/  ISETP.NE.AND P0, PT, R18, RZ, PT ;  /* 0x000000ff1200720c */ /* 0x000fe20003f05270 */
[----:B------:R-:W-:Y:S01]  /*0550*/  IMAD R17, R2, 0x8, R17 ;  /* 0x0000000802117824 */ /* 0x000fe200078e0211 */
[----:B------:R-:W-:Y:S01]  /*0560*/  IADD3 R3, PT, PT, R3, 0x8, RZ ;  /* 0x0000000803037810 */ /* 0x000fe20007ffe0ff */
[----:B--2---:R-:W-:-:S06]  /*0570*/  FFMA R20, R23, R20, R21 ;  /* 0x0000001417147223 */ /* 0x004fcc0000000015 */
[----:B------:R-:W2:Y:S02]  /*0580*/  F2I.TRUNC.NTZ R20, R20 ;  /* 0x0000001400147305 */ /* 0x000ea4000020f100 */
[----:B--2---:R-:W-:-:S05]  /*0590*/  I2FP.F32.S32 R21, R20 ;  /* 0x0000001400157245 */ /* 0x004fca0000201400 */
[----:B---3--:R-:W-:-:S06]  /*05a0*/  FFMA R21, R25, R22, R21 ;  /* 0x0000001619157223 */ /* 0x008fcc0000000015 */
[----:B------:R-:W2:Y:S02]  /*05b0*/  F2I.TRUNC.NTZ R21, R21 ;  /* 0x0000001500157305 */ /* 0x000ea4000020f100 */
[----:B--2---:R-:W-:-:S05]  /*05c0*/  I2FP.F32.S32 R22, R21 ;  /* 0x0000001500167245 */ /* 0x004fca0000201400 */
[----:B----4-:R-:W-:-:S06]  /*05d0*/  FFMA R22, R27, R26, R22 ;  /* 0x0000001a1b167223 */ /* 0x010fcc0000000016 */
[----:B------:R-:W0:Y:S02]  /*05e0*/  F2I.TRUNC.NTZ R22, R22 ;  /* 0x0000001600167305 */ /* 0x000e24000020f100 */
[----:B0-----:R-:W-:-:S05]  /*05f0*/  I2FP.F32.S32 R7, R22 ;  /* 0x0000001600077245 */ /* 0x001fca0000201400 */
[----:B-----5:R-:W-:-:S06]  /*0600*/  FFMA R7, R28, R29, R7 ;  /* 0x0000001d1c077223 */ /* 0x020fcc0000000007 */
[----:B------:R-:W1:Y:S02]  /*0610*/  F2I.TRUNC.NTZ R7, R7 ;  /* 0x0000000700077305 */ /* 0x000e64000020f100 */
[----:B-1----:R-:W-:-:S05]  /*0620*/  I2FP.F32.S32 R9, R7 ;  /* 0x0000000700097245 */ /* 0x002fca0000201400 */
[----:B------:R-:W-:-:S06]  /*0630*/  FFMA R9, R10, R11, R9 ;  /* 0x0000000b0a097223 */ /* 0x000fcc0000000009 */
[----:B------:R-:W0:Y:S02]  /*0640*/  F2I.TRUNC.NTZ R9, R9 ;  /* 0x0000000900097305 */ /* 0x000e24000020f100 */
[----:B0-----:R-:W-:-:S05]  /*0650*/  I2FP.F32.S32 R11, R9 ;  /* 0x00000009000b7245 */ /* 0x001fca0000201400 */
[----:B------:R-:W-:-:S06]  /*0660*/  FFMA R11, R12, R13, R11 ;  /* 0x0000000d0c0b7223 */ /* 0x000fcc000000000b */
[----:B------:R-:W0:Y:S02]  /*0670*/  F2I.TRUNC.NTZ R11, R11 ;  /* 0x0000000b000b7305 */ /* 0x000e24000020f100 */
[----:B0-----:R-:W-:-:S05]  /*0680*/  I2FP.F32.S32 R13, R11 ;  /* 0x0000000b000d7245 */ /* 0x001fca0000201400 */
[----:B------:R-:W-:-:S06]  /*0690*/  FFMA R5, R14, R5, R13 ;  /* 0x000000050e057223 */ /* 0x000fcc000000000d */
[----:B------:R-:W0:Y:S02]  /*06a0*/  F2I.TRUNC.NTZ R5, R5 ;  /* 0x0000000500057305 */ /* 0x000e24000020f100 */
[----:B0-----:R-:W-:-:S05]  /*06b0*/  I2FP.F32.S32 R4, R5 ;  /* 0x0000000500047245 */ /* 0x001fca0000201400 */
[----:B------:R-:W-:-:S04]  /*06c0*/  FFMA R4, R15, R8, R4 ;  /* 0x000000080f047223 */ /* 0x000fc80000000004 */
[----:B------:R0:W1:Y:S01]  /*06d0*/  F2I.TRUNC.NTZ R21, R4 ;  /* 0x0000000400157305 */ /* 0x000062000020f100 */
[----:B------:R-:W-:Y:S05]  /*06e0*/  @P0 BRA `(.L_x_2) ;  /* 0xfffffffc001c0947 */ /* 0x000fea000383ffff */
.L_x_1:
[----:B------:R-:W-:Y:S05]  /*06f0*/  @!P1 BRA `(.L_x_3) ;  /* 0x0000000400089947 */ /* 0x000fea0003800000 */
[----:B------:R-:W-:Y:S02]  /*0700*/  ISETP.GE.U32.AND P0, PT, R24, 0x4, PT ;  /* 0x000000041800780c */ /* 0x000fe40003f06070 */
[----:B------:R-:W-:-:S04]  /*0710*/  LOP3.LUT R15, R2, 0x3, RZ, 0xc0, !PT ;  /* 0x00000003020f7812 */ /* 0x000fc800078ec0ff */
[----:B------:R-:W-:-:S07]  /*0720*/  ISETP.NE.AND P1, PT, R15, RZ, PT ;  /* 0x000000ff0f00720c */ /* 0x000fce0003f25270 */
[----:B------:R-:W-:Y:S06]  /*0730*/  @!P0 BRA `(.L_x_4) ;  /* 0x0000000000788947 */ /* 0x000fec0003800000 */
[----:B0-----:R-:W0:Y:S01]  /*0740*/  LDC.64 R4, c[0x0][0x380] ;  /* 0x0000e000ff047b82 */ /* 0x001e220000000a00 */
[----:B------:R-:W-:-:S07]  /*0750*/  IADD3 R3, PT, PT, R19, R16, RZ ;  /* 0x0000001013037210 */ /* 0x000fce0007ffe0ff */
[----:B------:R-:W2:Y:S01]  /*0760*/  LDC.64 R10, c[0x0][0x388] ;  /* 0x0000e200ff0a7b82 */ /* 0x000ea20000000a00 */
[----:B0-----:R-:W-:-:S05]  /*0770*/  IMAD.WIDE R4, R3, 0x4, R4 ;  /* 0x0000000403047825 */ /* 0x001fca00078e0204 */
[----:B------:R-:W3:Y:S01]  /*0780*/  LDG.E R3, desc[UR6][R4.64] ;  /* 0x0000000604037981 */ /* 0x000ee2000c1e1900 */
[----:B--2---:R-:W-:-:S03]  /*0790*/  IMAD.WIDE R10, R17, 0x4, R10 ;  /* 0x00000004110a7825 */ /* 0x004fc600078e020a */
[----:B------:R-:W2:Y:S04]  /*07a0*/  LDG.E R20, desc[UR6][R4.64+0x4] ;  /* 0x0000040604147981 */ /* 0x000ea8000c1e1900 */
[----:B------:R-:W3:Y:S01]  /*07b0*/  LDG.E R14, desc[UR6][R10.64] ;  /* 0x000000060a0e7981 */ /* 0x000ee2000c1e1900 */
[----:B------:R-:W-:-:S03]  /*07c0*/  IMAD.WIDE.U32 R12, R2, 0x4, R10 ;  /* 0x00000004020c7825 */ /* 0x000fc600078e000a */
[----:B------:R-:W4:Y:S04]  /*07d0*/  LDG.E R22, desc[UR6][R4.64+0x8] ;  /* 0x0000080604167981 */ /* 0x000f28000c1e1900 */
[----:B------:R-:W2:Y:S01]  /*07e0*/  LDG.E R23, desc[UR6][R12.64] ;  /* 0x000000060c177981 */ /* 0x000ea2000c1e1900 */
[----:B------:R-:W-:-:S03]  /*07f0*/  IMAD.WIDE.U32 R6, R2, 0x4, R12 ;  /* 0x0000000402067825 */ /* 0x000fc600078e000c */
[----:B------:R0:W5:Y:S04]  /*0800*/  LDG.E R24, desc[UR6][R4.64+0xc] ;  /* 0x00000c0604187981 */ /* 0x000168000c1e1900 */
[----:B------:R-:W4:Y:S01]  /*0810*/  LDG.E R25, desc[UR6][R6.64] ;  /* 0x0000000606197981 */ /* 0x000f22000c1e1900 */
[----:B------:R-:W-:-:S06]  /*0820*/  IMAD.WIDE.U32 R8, R2, 0x4, R6 ;  /* 0x0000000402087825 */ /* 0x000fcc00078e0006 */
[----:B------:R-:W5:Y:S01]  /*0830*/  LDG.E R9, desc[UR6][R8.64] ;  /* 0x0000000608097981 */ /* 0x000f62000c1e1900 */
[----:B-1----:R-:W-:Y:S01]  /*0840*/  I2FP.F32.S32 R18, R21 ;  /* 0x0000001500127245 */ /* 0x002fe20000201400 */
[----:B------:R-:W-:Y:S01]  /*0850*/  VIADD R16, R16, 0x4 ;  /* 0x0000000410107836 */ /* 0x000fe20000000000 */
[----:B------:R-:W-:-:S03]  /*0860*/  LEA R17, R2, R17, 0x2 ;  /* 0x0000001102117211 */ /* 0x000fc600078e10ff */
[----:B---3--:R-:W-:-:S06]  /*0870*/  FFMA R3, R3, R14, R18 ;  /* 0x0000000e03037223 */ /* 0x008fcc0000000012 */
[----:B------:R-:W1:Y:S02]  /*0880*/  F2I.TRUNC.NTZ R3, R3 ;  /* 0x0000000300037305 */ /* 0x000e64000020f100 */
[----:B-1----:R-:W-:-:S05]  /*0890*/  I2FP.F32.S32 R11, R3 ;  /* 0x00000003000b7245 */ /* 0x002fca0000201400 */
[----:B--2---:R-:W-:-:S06]  /*08a0*/  FFMA R11, R20, R23, R11 ;  /* 0x00000017140b7223 */ /* 0x004fcc000000000b */
[----:B------:R-:W1:Y:S02]  /*08b0*/  F2I.TRUNC.NTZ R11, R11 ;  /* 0x0000000b000b7305 */ /* 0x000e64000020f100 */
[----:B-1----:R-:W-:-:S05]  /*08c0*/  I2FP.F32.S32 R13, R11 ;  /* 0x0000000b000d7245 */ /* 0x002fca0000201400 */
[----:B----4-:R-:W-:-:S06]  /*08d0*/  FFMA R13, R22, R25, R13 ;  /* 0x00000019160d7223 */ /* 0x010fcc000000000d */
[----:B------:R-:W0:Y:S02]  /*08e0*/  F2I.TRUNC.NTZ R13, R13 ;  /* 0x0000000d000d7305 */ /* 0x000e24000020f100 */
[----:B0-----:R-:W-:-:S05]  /*08f0*/  I2FP.F32.S32 R5, R13 ;  /* 0x0000000d00057245 */ /* 0x001fca0000201400 */
[----:B-----5:R-:W-:-:S04]  /*0900*/  FFMA R5, R24, R9, R5 ;  /* 0x0000000918057223 */ /* 0x020fc80000000005 */
[----:B------:R2:W3:Y:S03]  /*0910*/  F2I.TRUNC.NTZ R21, R5 ;  /* 0x0000000500157305 */ /* 0x0004e6000020f100 */
.L_x_4:
[----:B------:R-:W-:Y:S05]  /*0920*/  @!P1 BRA `(.L_x_3) ;  /* 0x00000000007c9947 */ /* 0x000fea0003800000 */
[----:B------:R-:W4:Y:S01]  /*0930*/  LDC.64 R6, c[0x0][0x388] ;  /* 0x0000e200ff067b82 */ /* 0x000f220000000a00 */
[----:B------:R-:W-:-:S07]  /*0940*/  ISETP.NE.AND P0, PT, R15, 0x1, PT ;  /* 0x000000010f00780c */ /* 0x000fce0003f05270 */
[----:B0-2---:R-:W0:Y:S06]  /*0950*/  LDC.64 R4, c[0x0][0x380] ;  /* 0x0000e000ff047b82 */ /* 0x005e2c0000000a00 */
[----:B------:R-:W-:Y:S02]  /*0960*/  @P0 IADD3 R11, PT, PT, R19, R16, RZ ;  /* 0x00000010130b0210 */ /* 0x000fe40007ffe0ff */
[----:B------:R-:W2:Y:S01]  /*0970*/  LDC.64 R8, c[0x0][0x380] ;  /* 0x0000e000ff087b82 */ /* 0x000ea20000000a00 */
[----:B----4-:R-:W-:-:S05]  /*0980*/  @P0 IMAD.WIDE R6, R17, 0x4, R6 ;  /* 0x0000000411060825 */ /* 0x010fca00078e0206 */
[----:B------:R-:W4:Y:S01]  /*0990*/  @P0 LDG.E R15, desc[UR6][R6.64] ;  /* 0x00000006060f0981 */ /* 0x000f22000c1e1900 */
[----:B0-----:R-:W-:Y:S02]  /*09a0*/  @P0 IMAD.WIDE R10, R11, 0x4, R4 ;  /* 0x000000040b0a0825 */ /* 0x001fe400078e0204 */
[----:B------:R-:W0:Y:S03]  /*09b0*/  LDC.64 R4, c[0x0][0x388] ;  /* 0x0000e200ff047b82 */ /* 0x000e260000000a00 */
[----:B------:R-:W4:Y:S01]  /*09c0*/  @P0 LDG.E R14, desc[UR6][R10.64] ;  /* 0x000000060a0e0981 */ /* 0x000f22000c1e1900 */
[C---:B------:R-:W-:Y:S01]  /*09d0*/  @P0 IMAD.WIDE.U32 R12, R2.reuse, 0x4, R6 ;  /* 0x00000004020c0825 */ /* 0x040fe200078e0006 */
[----:B------:R-:W-:Y:S02]  /*09e0*/  LOP3.LUT R3, R2, 0x1, RZ, 0xc0, !PT ;  /* 0x0000000102037812 */ /* 0x000fe400078ec0ff */
[----:B------:R-:W5:Y:S02]  /*09f0*/  @P0 LDG.E R18, desc[UR6][R10.64+0x4] ;  /* 0x000004060a120981 */ /* 0x000f64000c1e1900 */
[----:B------:R-:W-:-:S02]  /*0a00*/  ISETP.NE.U32.AND P1, PT, R3, 0x1, PT ;  /* 0x000000010300780c */ /* 0x000fc40003f25070 */
[----:B------:R-:W5:Y:S01]  /*0a10*/  @P0 LDG.E R13, desc[UR6][R12.64] ;  /* 0x000000060c0d0981 */ /* 0x000f62000c1e1900 */
[----:B------:R-:W-:Y:S01]  /*0a20*/  @P0 VIADD R16, R16, 0x2 ;  /* 0x0000000210100836 */ /* 0x000fe20000000000 */
[----:B------:R-:W-:-:S09]  /*0a30*/  @P0 LEA R17, R2, R17, 0x1 ;  /* 0x0000001102110211 */ /* 0x000fd200078e08ff */
[----:B------:R-:W-:Y:S01]  /*0a40*/  @!P1 IADD3 R19, PT, PT, R19, R16, RZ ;  /* 0x0000001013139210 */ /* 0x000fe20007ffe0ff */
[----:B0-----:R-:W-:-:S04]  /*0a50*/  @!P1 IMAD.WIDE R4, R17, 0x4, R4 ;  /* 0x0000000411049825 */ /* 0x001fc800078e0204 */
[----:B--2---:R-:W-:Y:S02]  /*0a60*/  @!P1 IMAD.WIDE R8, R19, 0x4, R8 ;  /* 0x0000000413089825 */ /* 0x004fe400078e0208 */
[----:B------:R-:W2:Y:S04]  /*0a70*/  @!P1 LDG.E R5, desc[UR6][R4.64] ;  /* 0x0000000604059981 */ /* 0x000ea8000c1e1900 */
[----:B------:R-:W2:Y:S01]  /*0a80*/  @!P1 LDG.E R8, desc[UR6][R8.64] ;  /* 0x0000000608089981 */ /* 0x000ea2000c1e1900 */
[----:B-1-3--:R-:W-:-:S05]  /*0a90*/  @P0 I2FP.F32.S32 R3, R21 ;  /* 0x0000001500030245 */ /* 0x00afca0000201400 */
[----:B----4-:R-:W-:-:S06]  /*0aa0*/  @P0 FFMA R3, R14, R15, R3 ;  /* 0x0000000f0e030223 */ /* 0x010fcc0000000003 */
[----:B------:R-:W0:Y:S02]  /*0ab0*/  @P0 F2I.TRUNC.NTZ R3, R3 ;  /* 0x0000000300030305 */ /* 0x000e24000020f100 */
[----:B0-----:R-:W-:-:S05]  /*0ac0*/  @P0 I2FP.F32.S32 R7, R3 ;  /* 0x0000000300070245 */ /* 0x001fca0000201400 */
[----:B-----5:R-:W-:-:S04]  /*0ad0*/  @P0 FFMA R7, R18, R13, R7 ;  /* 0x0000000d12070223 */ /* 0x020fc80000000007 */
[----:B------:R-:W0:Y:S02]  /*0ae0*/  @P0 F2I.TRUNC.NTZ R21, R7 ;  /* 0x0000000700150305 */ /* 0x000e24000020f100 */
[----:B0-----:R-:W-:-:S05]  /*0af0*/  @!P1 I2FP.F32.S32 R11, R21 ;  /* 0x00000015000b9245 */ /* 0x001fca0000201400 */
[----:B--2---:R-:W-:-:S04]  /*0b00*/  @!P1 FFMA R2, R8, R5, R11 ;  /* 0x0000000508029223 */ /* 0x004fc8000000000b */
[----:B------:R4:W0:Y:S03]  /*0b10*/  @!P1 F2I.TRUNC.NTZ R21, R2 ;  /* 0x0000000200159305 */ /* 0x000826000020f100 */
.L_x_3:
[----:B01-3--:R-:W-:-:S07]  /*0b20*/  I2FP.F32.S32 R21, R21 ;  /* 0x0000001500157245 */ /* 0x00bfce0000201400 */
.L_x_0:
[----:B----4-:R-:W0:Y:S02]  /*0b30*/  LDC.64 R2, c[0x0][0x390] ;  /* 0x0000e400ff027b82 */ /* 0x010e240000000a00 */
[----:B0-----:R-:W-:-:S05]  /*0b40*/  IMAD.WIDE R2, R0, 0x4, R2 ;  /* 0x0000000400027825 */ /* 0x001fca00078e0202 */
[----:B------:R-:W-:Y:S01]  /*0b50*/  STG.E desc[UR6][R2.64], R21 ;  /* 0x0000001502007986 */ /* 0x000fe2000c101906 */
[----:B------:R-:W-:Y:S05]  /*0b60*/  EXIT ;  /* 0x000000000000794d */ /* 0x000fea0003800000 */
.L_x_5:
[----:B------:R-:W-:-:S00]  /*0b70*/  BRA `(.L_x_5) ;  /* 0xfffffffc00fc7947 */ /* 0x000fc0000383ffff */
[----:B------:R-:W-:-:S00]  /*0b80*/  NOP ;  /* 0x0000000000007918 */ /* 0x000fc00000000000 */
[----:B------:R-:W-:-:S00]  /*0b90*/  NOP ;  /* 0x0000000000007918 */ /* 0x000fc00000000000 */
[----:B------:R-:W-:-:S00]  /*0ba0*/  NOP ;  /* 0x0000000000007918 */ /* 0x000fc00000000000 */
[----:B------:R-:W-:-:S00]  /*0bb0*/  NOP ;  /* 0x0000000000007918 */ /* 0x000fc00000000000 */
[----:B------:R-:W-:-:S00]  /*0bc0*/  NOP ;  /* 0x0000000000007918 */ /* 0x000fc00000000000 */
[----:B------:R-:W-:-:S00]  /*0bd0*/  NOP ;  /* 0x0000000000007918 */ /* 0x000fc00000000000 */
[----:B------:R-:W-:-:S00]  /*0be0*/  NOP ;  /* 0x0000000000007918 */ /* 0x000fc00000000000 */
[----:B------:R-:W-:-:S00]  /*0bf0*/  NOP ;  /* 0x0000000000007918 */ /* 0x000fc00000000000 */
.L_x_6:


//--------------------- .nv.shared.reserved.0     --------------------------
	.section	.nv.shared.reserved.0,"aw",@nobits
	.weak		__nv_reservedSMEM_offset_0_alias
	.size		__nv_reservedSMEM_offset_0_alias, 0, 64
	.other		__nv_reservedSMEM_offset_0_alias,@"STO_CUDA_RESERVED_SHARED STV_DEFAULT"
__nv_reservedSMEM_offset_0_alias:
	.zero		0
	.zero		64


//--------------------- .nv.constant0._Z8matrix_mPfS_S_ii --------------------------
	.section	.nv.constant0._Z8matrix_mPfS_S_ii,"a",@progbits
	.sectionflags	@""
	.align	4
.nv.constant0._Z8matrix_mPfS_S_ii:
	.zero		928


//--------------------- SYMBOLS --------------------------

	.type		.nv.reservedSmem.offset0,@object
	.size		.nv.reservedSmem.offset0,0x4
